	.headerflags	@"EF_CUDA_TEXMODE_UNIFIED EF_CUDA_64BIT_ADDRESS EF_CUDA_SM86 EF_CUDA_VIRTUAL_SM(EF_CUDA_SM86)"
	.elftype	@"ET_EXEC"


//--------------------- .nv.info                  --------------------------
	.section	.nv.info,"",@"SHT_CUDA_INFO"
	.align	4


	//----- nvinfo : EIATTR_REGCOUNT
	.align		4
        /*0000*/ 	.byte	0x04, 0x2f
        /*0002*/ 	.short	(.L_2 - .L_1)
	.align		4
.L_1:
        /*0004*/ 	.word	index@(triton_poi_fused_gelu_13)
        /*0008*/ 	.word	0x00000019


	//----- nvinfo : EIATTR_MIN_STACK_SIZE
	.align		4
.L_2:
        /*000c*/ 	.byte	0x04, 0x12
        /*000e*/ 	.short	(.L_4 - .L_3)
	.align		4
.L_3:
        /*0010*/ 	.word	index@(triton_poi_fused_gelu_13)
        /*0014*/ 	.word	0x00000000


	//----- nvinfo : EIATTR_FRAME_SIZE
	.align		4
.L_4:
        /*0018*/ 	.byte	0x04, 0x11
        /*001a*/ 	.short	(.L_6 - .L_5)
	.align		4
.L_5:
        /*001c*/ 	.word	index@(triton_poi_fused_gelu_13)
        /*0020*/ 	.word	0x00000000


	//----- nvinfo : EIATTR_MIN_STACK_SIZE
	.align		4
.L_6:
        /*0024*/ 	.byte	0x04, 0x12
        /*0026*/ 	.short	(.L_8 - .L_7)
	.align		4
.L_7:
        /*0028*/ 	.word	index@(triton_poi_fused_gelu_13)
        /*002c*/ 	.word	0x00000000
.L_8:


//--------------------- .nv.info.triton_poi_fused_gelu_13 --------------------------
	.section	.nv.info.triton_poi_fused_gelu_13,"",@"SHT_CUDA_INFO"
	.sectionflags	@""
	.align	4


	//----- nvinfo : EIATTR_CUDA_API_VERSION
	.align		4
        /*0000*/ 	.byte	0x04, 0x37
        /*0002*/ 	.short	(.L_10 - .L_9)
.L_9:
        /*0004*/ 	.word	0x0000007c


	//----- nvinfo : EIATTR_SW2861232_WAR
	.align		4
.L_10:
        /*0008*/ 	.byte	0x01, 0x35
	.zero		2


	//----- nvinfo : EIATTR_PARAM_CBANK
	.align		4
        /*000c*/ 	.byte	0x04, 0x0a
        /*000e*/ 	.short	(.L_12 - .L_11)
	.align		4
.L_11:
        /*0010*/ 	.word	index@(.nv.constant0.triton_poi_fused_gelu_13)
        /*0014*/ 	.short	0x0160
        /*0016*/ 	.short	0x0020


	//----- nvinfo : EIATTR_CBANK_PARAM_SIZE
	.align		4
.L_12:
        /*0018*/ 	.byte	0x03, 0x19
        /*001a*/ 	.short	0x0020


	//----- nvinfo : EIATTR_KPARAM_INFO
	.align		4
        /*001c*/ 	.byte	0x04, 0x17
        /*001e*/ 	.short	(.L_14 - .L_13)
.L_13:
        /*0020*/ 	.word	0x00000000
        /*0024*/ 	.short	0x0003
        /*0026*/ 	.short	0x0018
        /*0028*/ 	.byte	0x00, 0xf4, 0x21, 0x00


	//----- nvinfo : EIATTR_KPARAM_INFO
	.align		4
.L_14:
        /*002c*/ 	.byte	0x04, 0x17
        /*002e*/ 	.short	(.L_16 - .L_15)
.L_15:
        /*0030*/ 	.word	0x00000000
        /*0034*/ 	.short	0x0002
        /*0036*/ 	.short	0x0010
        /*0038*/ 	.byte	0x00, 0xf0, 0x11, 0x00


	//----- nvinfo : EIATTR_KPARAM_INFO
	.align		4
.L_16:
        /*003c*/ 	.byte	0x04, 0x17
        /*003e*/ 	.short	(.L_18 - .L_17)
.L_17:
        /*0040*/ 	.word	0x00000000
        /*0044*/ 	.short	0x0001
        /*0046*/ 	.short	0x0008
        /*0048*/ 	.byte	0x00, 0xf4, 0x21, 0x00


	//----- nvinfo : EIATTR_KPARAM_INFO
	.align		4
.L_18:
        /*004c*/ 	.byte	0x04, 0x17
        /*004e*/ 	.short	(.L_20 - .L_19)
.L_19:
        /*0050*/ 	.word	0x00000000
        /*0054*/ 	.short	0x0000
        /*0056*/ 	.short	0x0000
        /*0058*/ 	.byte	0x00, 0xf4, 0x21, 0x00


	//----- nvinfo : EIATTR_MAXREG_COUNT
	.align		4
.L_20:
        /*005c*/ 	.byte	0x03, 0x1b
        /*005e*/ 	.short	0x00ff


	//----- nvinfo : EIATTR_EXIT_INSTR_OFFSETS
	.align		4
        /*0060*/ 	.byte	0x04, 0x1c
        /*0062*/ 	.short	(.L_22 - .L_21)


	//   ....[0]....
.L_21:
        /*0064*/ 	.word	0x00001060


	//----- nvinfo : EIATTR_REQNTID
	.align		4
.L_22:
        /*0068*/ 	.byte	0x04, 0x10
        /*006a*/ 	.short	(.L_24 - .L_23)
.L_23:
        /*006c*/ 	.word	0x00000080
        /*0070*/ 	.word	0x00000001
        /*0074*/ 	.word	0x00000001


	//----- nvinfo : EIATTR_CRS_STACK_SIZE
	.align		4
.L_24:
        /*0078*/ 	.byte	0x04, 0x1e
        /*007a*/ 	.short	(.L_26 - .L_25)
.L_25:
        /*007c*/ 	.word	0x00000000
.L_26:


//--------------------- .nv.callgraph             --------------------------
	.section	.nv.callgraph,"",@"SHT_CUDA_CALLGRAPH"
	.align	4
	.sectionentsize	8
	.align		4
        /*0000*/ 	.word	0x00000000
	.align		4
        /*0004*/ 	.word	0xffffffff
	.align		4
        /*0008*/ 	.word	0x00000000
	.align		4
        /*000c*/ 	.word	0xfffffffe
	.align		4
        /*0010*/ 	.word	0x00000000
	.align		4
        /*0014*/ 	.word	0xfffffffd
	.align		4
        /*0018*/ 	.word	0x00000000
	.align		4
        /*001c*/ 	.word	0xfffffffc


//--------------------- .nv.rel.action            --------------------------
	.section	.nv.rel.action,"",@"SHT_CUDA_RELOCINFO"
	.align	8
	.sectionentsize	8
        /*0000*/ 	.byte	0x73, 0x00, 0x00, 0x00, 0x00, 0x00, 0x00, 0x00, 0x00, 0x00, 0x00, 0x11, 0x25, 0x00, 0x05, 0x36


//--------------------- .nv.constant4             --------------------------
	.section	.nv.constant4,"a",@progbits
	.align	8
	.align		8
.nv.constant4:
        /*0000*/ 	.dword	_$_str


//--------------------- .nv.constant0.triton_poi_fused_gelu_13 --------------------------
	.section	.nv.constant0.triton_poi_fused_gelu_13,"a",@progbits
	.sectionflags	@""
	.align	4
.nv.constant0.triton_poi_fused_gelu_13:
	.zero		384


//--------------------- .text.triton_poi_fused_gelu_13 --------------------------
	.section	.text.triton_poi_fused_gelu_13,"ax",@progbits
	.sectioninfo	@"SHI_REGISTERS=25"
	.align	128
        .global         triton_poi_fused_gelu_13
        .type           triton_poi_fused_gelu_13,@function
        .size           triton_poi_fused_gelu_13,(.L_x_25 - triton_poi_fused_gelu_13)
        .other          triton_poi_fused_gelu_13,@"STO_CUDA_ENTRY STV_DEFAULT"
triton_poi_fused_gelu_13:
.text.triton_poi_fused_gelu_13:
[----:B------:R-:W-:Y:S02]  /*0000*/  MOV R1, c[0x0][0x28] ;  /* 0x00000a0000017a02 */ /* 0x000fe40000000f00 */
[----:B------:R-:W0:Y:S01]  /*0010*/  S2R R0, SR_TID.X ;  /* 0x0000000000007919 */ /* 0x000e220000002100 */
[----:B------:R-:W-:Y:S01]  /*0020*/  MOV R7, 0x2 ;  /* 0x0000000200077802 */ /* 0x000fe20000000f00 */
[----:B------:R-:W-:Y:S02]  /*0030*/  ULDC.64 UR4, c[0x0][0x118] ;  /* 0x0000460000047ab9 */ /* 0x000fe40000000a00 */
[----:B------:R-:W1:Y:S01]  /*0040*/  S2R R3, SR_CTAID.X ;  /* 0x0000000000037919 */ /* 0x000e620000002500 */
[----:B0-----:R-:W-:-:S04]  /*0050*/  SHF.L.U32 R0, R0, 0x3, RZ ;  /* 0x0000000300007819 */ /* 0x001fc800000006ff */
[----:B------:R-:W-:-:S04]  /*0060*/  LOP3.LUT R0, R0, 0x3f8, RZ, 0xc0, !PT ;  /* 0x000003f800007812 */ /* 0x000fc800078ec0ff */
[----:B-1----:R-:W-:-:S05]  /*0070*/  LEA R2, R3, R0, 0xa ;  /* 0x0000000003027211 */ /* 0x002fca00078e50ff */
[----:B------:R-:W-:-:S06]  /*0080*/  IMAD.WIDE R6, R2, R7, c[0x0][0x160] ;  /* 0x0000580002067625 */ /* 0x000fcc00078e0207 */
[----:B------:R-:W2:Y:S01]  /*0090*/  LDG.E.128 R4, [R6.64] ;  /* 0x0000000406047981 */ /* 0x000ea2000c1e1d00 */
[----:B------:R-:W-:Y:S01]  /*00a0*/  BSSY B0, `(.L_x_0) ;  /* 0x000002c000007945 */ /* 0x000fe20003800000 */
[C---:B--2---:R-:W-:Y:S02]  /*00b0*/  SHF.L.U32 R3, R4.reuse, 0x10, RZ ;  /* 0x0000001004037819 */ /* 0x044fe400000006ff */
[----:B------:R-:W-:Y:S02]  /*00c0*/  PRMT R4, R4, 0x7632, R4 ;  /* 0x0000763204047816 */ /* 0x000fe40000000004 */
[----:B------:R-:W-:Y:S01]  /*00d0*/  PRMT R8, R5, 0x7632, R8 ;  /* 0x0000763205087816 */ /* 0x000fe20000000008 */
[----:B------:R-:W-:Y:S01]  /*00e0*/  FMUL R0, R3, R3 ;  /* 0x0000000303007220 */ /* 0x000fe20000400000 */
[----:B------:R-:W-:Y:S02]  /*00f0*/  SHF.L.U32 R4, R4, 0x10, RZ ;  /* 0x0000001004047819 */ /* 0x000fe400000006ff */
[----:B------:R-:W-:Y:S01]  /*0100*/  SHF.L.U32 R5, R5, 0x10, RZ ;  /* 0x0000001005057819 */ /* 0x000fe200000006ff */
[----:B------:R-:W-:Y:S01]  /*0110*/  FMUL R0, R3, R0 ;  /* 0x0000000003007220 */ /* 0x000fe20000400000 */
[----:B------:R-:W-:Y:S01]  /*0120*/  SHF.L.U32 R8, R8, 0x10, RZ ;  /* 0x0000001008087819 */ /* 0x000fe200000006ff */
[----:B------:R-:W-:Y:S01]  /*0130*/  FMUL R11, R4, R4 ;  /* 0x00000004040b7220 */ /* 0x000fe20000400000 */
[----:B------:R-:W-:Y:S01]  /*0140*/  PRMT R9, R6, 0x7632, R9 ;  /* 0x0000763206097816 */ /* 0x000fe20000000009 */
[----:B------:R-:W-:Y:S01]  /*0150*/  FFMA R0, R0, 0.044714998453855514526, R3 ;  /* 0x3d37271300007823 */ /* 0x000fe20000000003 */
[----:B------:R-:W-:Y:S01]  /*0160*/  SHF.L.U32 R6, R6, 0x10, RZ ;  /* 0x0000001006067819 */ /* 0x000fe200000006ff */
[----:B------:R-:W-:Y:S01]  /*0170*/  FMUL R13, R4, R11 ;  /* 0x0000000b040d7220 */ /* 0x000fe20000400000 */
[----:B------:R-:W-:Y:S01]  /*0180*/  FMUL R11, R8, R8 ;  /* 0x00000008080b7220 */ /* 0x000fe20000400000 */
[----:B------:R-:W-:Y:S01]  /*0190*/  FMUL R10, R0, 0.79788458347320556641 ;  /* 0x3f4c422a000a7820 */ /* 0x000fe20000400000 */
[----:B------:R-:W-:Y:S01]  /*01a0*/  FMUL R0, R5, R5 ;  /* 0x0000000505007220 */ /* 0x000fe20000400000 */
[----:B------:R-:W-:Y:S01]  /*01b0*/  FFMA R12, R13, 0.044714998453855514526, R4 ;  /* 0x3d3727130d0c7823 */ /* 0x000fe20000000004 */
[----:B------:R-:W-:Y:S01]  /*01c0*/  SHF.L.U32 R9, R9, 0x10, RZ ;  /* 0x0000001009097819 */ /* 0x000fe200000006ff */
[----:B------:R-:W-:Y:S01]  /*01d0*/  FADD.FTZ R17, |R10|, -RZ ;  /* 0x800000ff0a117221 */ /* 0x000fe20000010200 */
[----:B------:R-:W-:Y:S01]  /*01e0*/  FMUL R0, R5, R0 ;  /* 0x0000000005007220 */ /* 0x000fe20000400000 */
[----:B------:R-:W-:Y:S01]  /*01f0*/  FMUL R13, R6, R6 ;  /* 0x00000006060d7220 */ /* 0x000fe20000400000 */
[----:B------:R-:W-:Y:S01]  /*0200*/  FMUL R15, R8, R11 ;  /* 0x0000000b080f7220 */ /* 0x000fe20000400000 */
[----:B------:R-:W-:Y:S01]  /*0210*/  FMUL R12, R12, 0.79788458347320556641 ;  /* 0x3f4c422a0c0c7820 */ /* 0x000fe20000400000 */
[----:B------:R-:W-:Y:S01]  /*0220*/  FSETP.GE.AND P0, PT, R17, 0.60000002384185791016, PT ;  /* 0x3f19999a1100780b */ /* 0x000fe20003f06000 */
[----:B------:R-:W-:-:S12]  /*0230*/  FFMA R14, R0, 0.044714998453855514526, R5 ;  /* 0x3d372713000e7823 */ /* 0x000fd80000000005 */
[----:B------:R-:W-:Y:S05]  /*0240*/  @!P0 BRA `(.L_x_1) ;  /* 0x000000a000008947 */ /* 0x000fea0003800000 */
[C---:B------:R-:W-:Y:S01]  /*0250*/  FMUL R0, R17.reuse, 2.8853900432586669922 ;  /* 0x4038aa3b11007820 */ /* 0x040fe20000400000 */
[----:B------:R-:W-:Y:S02]  /*0260*/  MOV R11, 0x3f800000 ;  /* 0x3f800000000b7802 */ /* 0x000fe40000000f00 */
[----:B------:R-:W-:-:S03]  /*0270*/  FSETP.GE.AND P0, PT, R17, 9.010913848876953125, PT ;  /* 0x41102cb41100780b */ /* 0x000fc60003f06000 */
[----:B------:R-:W0:Y:S02]  /*0280*/  MUFU.EX2 R0, R0 ;  /* 0x0000000000007308 */ /* 0x000e240000000800 */
[----:B0-----:R-:W-:-:S06]  /*0290*/  FADD R16, R0, 1 ;  /* 0x3f80000000107421 */ /* 0x001fcc0000000000 */
[----:B------:R-:W0:Y:S02]  /*02a0*/  MUFU.RCP R16, R16 ;  /* 0x0000001000107308 */ /* 0x000e240000001000 */
[----:B0-----:R-:W-:-:S05]  /*02b0*/  FFMA.FTZ R11, R16, -2, R11 ;  /* 0xc0000000100b7823 */ /* 0x001fca000001000b */
[----:B------:R-:W-:-:S04]  /*02c0*/  FSEL R11, R11, 1, !P0 ;  /* 0x3f8000000b0b7808 */ /* 0x000fc80004000000 */
[----:B------:R-:W-:Y:S01]  /*02d0*/  LOP3.LUT R11, R11, 0x80000000, R10, 0xf8, !PT ;  /* 0x800000000b0b7812 */ /* 0x000fe200078ef80a */
[----:B------:R-:W-:Y:S05]  /*02e0*/  BRA `(.L_x_2) ;  /* 0x0000007000007947 */ /* 0x000fea0003800000 */
.L_x_1:
[----:B------:R-:W-:Y:S01]  /*02f0*/  MOV R0, 0x3c80f082 ;  /* 0x3c80f08200007802 */ /* 0x000fe20000000f00 */
[----:B------:R-:W-:-:S04]  /*0300*/  FMUL R11, R10, R10 ;  /* 0x0000000a0a0b7220 */ /* 0x000fc80000400000 */
[----:B------:R-:W-:-:S04]  /*0310*/  FFMA.FTZ R0, R11, R0, -0.052303962409496307373 ;  /* 0xbd563cae0b007423 */ /* 0x000fc80000010000 */
[----:B------:R-:W-:-:S04]  /*0320*/  FFMA.FTZ R0, R11, R0, 0.1331529766321182251 ;  /* 0x3e0859410b007423 */ /* 0x000fc80000010000 */
[----:B------:R-:W-:-:S04]  /*0330*/  FFMA.FTZ R0, R11, R0, -0.33332768082618713379 ;  /* 0xbeaaa9ed0b007423 */ /* 0x000fc80000010000 */
[----:B------:R-:W-:-:S04]  /*0340*/  FFMA.FTZ R11, R11, R0, RZ ;  /* 0x000000000b0b7223 */ /* 0x000fc800000100ff */
[----:B------:R-:W-:Y:S02]  /*0350*/  FFMA.FTZ R11, R10, R11, R10 ;  /* 0x0000000b0a0b7223 */ /* 0x000fe4000001000a */
.L_x_2:
[----:B------:R-:W-:Y:S05]  /*0360*/  BSYNC B0 ;  /* 0x0000000000007941 */ /* 0x000fea0003800000 */
.L_x_0:
[----:B------:R-:W-:Y:S01]  /*0370*/  FADD.FTZ R19, |R12|, -RZ ;  /* 0x800000ff0c137221 */ /* 0x000fe20000010200 */
[----:B------:R-:W-:Y:S01]  /*0380*/  BSSY B0, `(.L_x_3) ;  /* 0x000001a000007945 */ /* 0x000fe20003800000 */
[----:B------:R-:W-:Y:S01]  /*0390*/  FMUL R17, R6, R13 ;  /* 0x0000000d06117220 */ /* 0x000fe20000400000 */
[----:B------:R-:W-:Y:S01]  /*03a0*/  FMUL R13, R14, 0.79788458347320556641 ;  /* 0x3f4c422a0e0d7820 */ /* 0x000fe20000400000 */
[----:B------:R-:W-:Y:S01]  /*03b0*/  SHF.L.U32 R10, R7, 0x10, RZ ;  /* 0x00000010070a7819 */ /* 0x000fe200000006ff */
[----:B------:R-:W-:Y:S01]  /*03c0*/  FFMA R15, R15, 0.044714998453855514526, R8 ;  /* 0x3d3727130f0f7823 */ /* 0x000fe20000000008 */
[----:B------:R-:W-:Y:S01]  /*03d0*/  FSETP.GE.AND P0, PT, R19, 0.60000002384185791016, PT ;  /* 0x3f19999a1300780b */ /* 0x000fe20003f06000 */
[----:B------:R-:W-:Y:S01]  /*03e0*/  FMUL R14, R9, R9 ;  /* 0x00000009090e7220 */ /* 0x000fe20000400000 */
[----:B------:R-:W-:-:S11]  /*03f0*/  PRMT R18, R7, 0x7632, R18 ;  /* 0x0000763207127816 */ /* 0x000fd60000000012 */
        /* <DEDUP_REMOVED lines=11> */
.L_x_4:
[----:B------:R-:W-:Y:S01]  /*04b0*/  MOV R0, 0x3c80f082 ;  /* 0x3c80f08200007802 */ /* 0x000fe20000000f00 */
[----:B------:R-:W-:-:S04]  /*04c0*/  FMUL R7, R12, R12 ;  /* 0x0000000c0c077220 */ /* 0x000fc80000400000 */
[----:B------:R-:W-:-:S04]  /*04d0*/  FFMA.FTZ R0, R7, R0, -0.052303962409496307373 ;  /* 0xbd563cae07007423 */ /* 0x000fc80000010000 */
[----:B------:R-:W-:-:S04]  /*04e0*/  FFMA.FTZ R0, R7, R0, 0.1331529766321182251 ;  /* 0x3e08594107007423 */ /* 0x000fc80000010000 */
[----:B------:R-:W-:-:S04]  /*04f0*/  FFMA.FTZ R0, R7, R0, -0.33332768082618713379 ;  /* 0xbeaaa9ed07007423 */ /* 0x000fc80000010000 */
[----:B------:R-:W-:-:S04]  /*0500*/  FFMA.FTZ R7, R7, R0, RZ ;  /* 0x0000000007077223 */ /* 0x000fc800000100ff */
[----:B------:R-:W-:Y:S02]  /*0510*/  FFMA.FTZ R12, R12, R7, R12 ;  /* 0x000000070c0c7223 */ /* 0x000fe4000001000c */
.L_x_5:
[----:B------:R-:W-:Y:S05]  /*0520*/  BSYNC B0 ;  /* 0x0000000000007941 */ /* 0x000fea0003800000 */
.L_x_3:
[----:B------:R-:W-:Y:S01]  /*0530*/  FADD.FTZ R20, |R13|, -RZ ;  /* 0x800000ff0d147221 */ /* 0x000fe20000010200 */
[----:B------:R-:W-:Y:S01]  /*0540*/  BSSY B0, `(.L_x_6) ;  /* 0x0000019000007945 */ /* 0x000fe20003800000 */
[----:B------:R-:W-:Y:S01]  /*0550*/  FMUL R16, R9, R14 ;  /* 0x0000000e09107220 */ /* 0x000fe20000400000 */
[----:B------:R-:W-:Y:S01]  /*0560*/  FMUL R14, R15, 0.79788458347320556641 ;  /* 0x3f4c422a0f0e7820 */ /* 0x000fe20000400000 */
[----:B------:R-:W-:Y:S01]  /*0570*/  SHF.L.U32 R7, R18, 0x10, RZ ;  /* 0x0000001012077819 */ /* 0x000fe200000006ff */
[----:B------:R-:W-:Y:S01]  /*0580*/  FFMA R17, R17, 0.044714998453855514526, R6 ;  /* 0x3d37271311117823 */ /* 0x000fe20000000006 */
[----:B------:R-:W-:Y:S01]  /*0590*/  FSETP.GE.AND P0, PT, R20, 0.60000002384185791016, PT ;  /* 0x3f19999a1400780b */ /* 0x000fe20003f06000 */
[----:B------:R-:W-:-:S12]  /*05a0*/  FMUL R15, R10, R10 ;  /* 0x0000000a0a0f7220 */ /* 0x000fd80000400000 */
        /* <DEDUP_REMOVED lines=11> */
.L_x_7:
[----:B------:R-:W-:Y:S01]  /*0660*/  MOV R0, 0x3c80f082 ;  /* 0x3c80f08200007802 */ /* 0x000fe20000000f00 */
[----:B------:R-:W-:-:S04]  /*0670*/  FMUL R19, R13, R13 ;  /* 0x0000000d0d137220 */ /* 0x000fc80000400000 */
[----:B------:R-:W-:-:S04]  /*0680*/  FFMA.FTZ R0, R19, R0, -0.052303962409496307373 ;  /* 0xbd563cae13007423 */ /* 0x000fc80000010000 */
[----:B------:R-:W-:-:S04]  /*0690*/  FFMA.FTZ R0, R19, R0, 0.1331529766321182251 ;  /* 0x3e08594113007423 */ /* 0x000fc80000010000 */
[----:B------:R-:W-:-:S04]  /*06a0*/  FFMA.FTZ R0, R19, R0, -0.33332768082618713379 ;  /* 0xbeaaa9ed13007423 */ /* 0x000fc80000010000 */
[----:B------:R-:W-:-:S04]  /*06b0*/  FFMA.FTZ R0, R19, R0, RZ ;  /* 0x0000000013007223 */ /* 0x000fc800000100ff */
[----:B------:R-:W-:Y:S02]  /*06c0*/  FFMA.FTZ R13, R13, R0, R13 ;  /* 0x000000000d0d7223 */ /* 0x000fe4000001000d */
.L_x_8:
[----:B------:R-:W-:Y:S05]  /*06d0*/  BSYNC B0 ;  /* 0x0000000000007941 */ /* 0x000fea0003800000 */
.L_x_6:
[----:B------:R-:W-:Y:S01]  /*06e0*/  FADD.FTZ R21, |R14|, -RZ ;  /* 0x800000ff0e157221 */ /* 0x000fe20000010200 */
[----:B------:R-:W-:Y:S01]  /*06f0*/  BSSY B0, `(.L_x_9) ;  /* 0x0000018000007945 */ /* 0x000fe20003800000 */
[----:B------:R-:W-:Y:S01]  /*0700*/  FMUL R19, R10, R15 ;  /* 0x0000000f0a137220 */ /* 0x000fe20000400000 */
[----:B------:R-:W-:Y:S01]  /*0710*/  FFMA R18, R16, 0.044714998453855514526, R9 ;  /* 0x3d37271310127823 */ /* 0x000fe20000000009 */
[----:B------:R-:W-:Y:S01]  /*0720*/  FMUL R15, R17, 0.79788458347320556641 ;  /* 0x3f4c422a110f7820 */ /* 0x000fe20000400000 */
        /* <DEDUP_REMOVED lines=13> */
.L_x_10:
[----:B------:R-:W-:Y:S01]  /*0800*/  MOV R0, 0x3c80f082 ;  /* 0x3c80f08200007802 */ /* 0x000fe20000000f00 */
[----:B------:R-:W-:-:S04]  /*0810*/  FMUL R17, R14, R14 ;  /* 0x0000000e0e117220 */ /* 0x000fc80000400000 */
[----:B------:R-:W-:-:S04]  /*0820*/  FFMA.FTZ R0, R17, R0, -0.052303962409496307373 ;  /* 0xbd563cae11007423 */ /* 0x000fc80000010000 */
[----:B------:R-:W-:-:S04]  /*0830*/  FFMA.FTZ R0, R17, R0, 0.1331529766321182251 ;  /* 0x3e08594111007423 */ /* 0x000fc80000010000 */
[----:B------:R-:W-:-:S04]  /*0840*/  FFMA.FTZ R0, R17, R0, -0.33332768082618713379 ;  /* 0xbeaaa9ed11007423 */ /* 0x000fc80000010000 */
[----:B------:R-:W-:-:S04]  /*0850*/  FFMA.FTZ R17, R17, R0, RZ ;  /* 0x0000000011117223 */ /* 0x000fc800000100ff */
[----:B------:R-:W-:Y:S02]  /*0860*/  FFMA.FTZ R14, R14, R17, R14 ;  /* 0x000000110e0e7223 */ /* 0x000fe4000001000e */
.L_x_11:
[----:B------:R-:W-:Y:S05]  /*0870*/  BSYNC B0 ;  /* 0x0000000000007941 */ /* 0x000fea0003800000 */
.L_x_9:
[----:B------:R-:W-:Y:S01]  /*0880*/  FADD.FTZ R21, |R15|, -RZ ;  /* 0x800000ff0f157221 */ /* 0x000fe20000010200 */
[----:B------:R-:W-:Y:S01]  /*0890*/  BSSY B0, `(.L_x_12) ;  /* 0x0000017000007945 */ /* 0x000fe20003800000 */
[----:B------:R-:W-:Y:S01]  /*08a0*/  FMUL R20, R7, R16 ;  /* 0x0000001007147220 */ /* 0x000fe20000400000 */
[----:B------:R-:W-:Y:S01]  /*08b0*/  FFMA R17, R19, 0.044714998453855514526, R10 ;  /* 0x3d37271313117823 */ /* 0x000fe2000000000a */
[----:B------:R-:W-:Y:S01]  /*08c0*/  FMUL R16, R18, 0.79788458347320556641 ;  /* 0x3f4c422a12107820 */ /* 0x000fe20000400000 */
[----:B------:R-:W-:-:S13]  /*08d0*/  FSETP.GE.AND P0, PT, R21, 0.60000002384185791016, PT ;  /* 0x3f19999a1500780b */ /* 0x000fda0003f06000 */
        /* <DEDUP_REMOVED lines=11> */
.L_x_13:
[----:B------:R-:W-:Y:S01]  /*0990*/  MOV R0, 0x3c80f082 ;  /* 0x3c80f08200007802 */ /* 0x000fe20000000f00 */
[----:B------:R-:W-:-:S04]  /*09a0*/  FMUL R19, R15, R15 ;  /* 0x0000000f0f137220 */ /* 0x000fc80000400000 */
[----:B------:R-:W-:-:S04]  /*09b0*/  FFMA.FTZ R0, R19, R0, -0.052303962409496307373 ;  /* 0xbd563cae13007423 */ /* 0x000fc80000010000 */
[----:B------:R-:W-:-:S04]  /*09c0*/  FFMA.FTZ R0, R19, R0, 0.1331529766321182251 ;  /* 0x3e08594113007423 */ /* 0x000fc80000010000 */
[----:B------:R-:W-:-:S04]  /*09d0*/  FFMA.FTZ R0, R19, R0, -0.33332768082618713379 ;  /* 0xbeaaa9ed13007423 */ /* 0x000fc80000010000 */
[----:B------:R-:W-:-:S04]  /*09e0*/  FFMA.FTZ R0, R19, R0, RZ ;  /* 0x0000000013007223 */ /* 0x000fc800000100ff */
[----:B------:R-:W-:Y:S02]  /*09f0*/  FFMA.FTZ R15, R15, R0, R15 ;  /* 0x000000000f0f7223 */ /* 0x000fe4000001000f */
.L_x_14:
[----:B------:R-:W-:Y:S05]  /*0a00*/  BSYNC B0 ;  /* 0x0000000000007941 */ /* 0x000fea0003800000 */
.L_x_12:
[----:B------:R-:W-:Y:S01]  /*0a10*/  FADD.FTZ R21, |R16|, -RZ ;  /* 0x800000ff10157221 */ /* 0x000fe20000010200 */
[----:B------:R-:W-:Y:S01]  /*0a20*/  BSSY B0, `(.L_x_15) ;  /* 0x0000016000007945 */ /* 0x000fe20003800000 */
[----:B------:R-:W-:Y:S01]  /*0a30*/  FFMA R18, R20, 0.044714998453855514526, R7 ;  /* 0x3d37271314127823 */ /* 0x000fe20000000007 */
[----:B------:R-:W-:Y:S02]  /*0a40*/  FMUL R17, R17, 0.79788458347320556641 ;  /* 0x3f4c422a11117820 */ /* 0x000fe40000400000 */
        /* <DEDUP_REMOVED lines=12> */
.L_x_16:
[----:B------:R-:W-:Y:S01]  /*0b10*/  MOV R0, 0x3c80f082 ;  /* 0x3c80f08200007802 */ /* 0x000fe20000000f00 */
[----:B------:R-:W-:-:S04]  /*0b20*/  FMUL R19, R16, R16 ;  /* 0x0000001010137220 */ /* 0x000fc80000400000 */
[----:B------:R-:W-:-:S04]  /*0b30*/  FFMA.FTZ R0, R19, R0, -0.052303962409496307373 ;  /* 0xbd563cae13007423 */ /* 0x000fc80000010000 */
[----:B------:R-:W-:-:S04]  /*0b40*/  FFMA.FTZ R0, R19, R0, 0.1331529766321182251 ;  /* 0x3e08594113007423 */ /* 0x000fc80000010000 */
[----:B------:R-:W-:-:S04]  /*0b50*/  FFMA.FTZ R0, R19, R0, -0.33332768082618713379 ;  /* 0xbeaaa9ed13007423 */ /* 0x000fc80000010000 */
[----:B------:R-:W-:-:S04]  /*0b60*/  FFMA.FTZ R19, R19, R0, RZ ;  /* 0x0000000013137223 */ /* 0x000fc800000100ff */
[----:B------:R-:W-:Y:S02]  /*0b70*/  FFMA.FTZ R16, R16, R19, R16 ;  /* 0x0000001310107223 */ /* 0x000fe40000010010 */
.L_x_17:
[----:B------:R-:W-:Y:S05]  /*0b80*/  BSYNC B0 ;  /* 0x0000000000007941 */ /* 0x000fea0003800000 */
.L_x_15:
[----:B------:R-:W-:Y:S01]  /*0b90*/  FADD.FTZ R21, |R17|, -RZ ;  /* 0x800000ff11157221 */ /* 0x000fe20000010200 */
[----:B------:R-:W-:Y:S01]  /*0ba0*/  BSSY B0, `(.L_x_18) ;  /* 0x0000015000007945 */ /* 0x000fe20003800000 */
[----:B------:R-:W-:-:S03]  /*0bb0*/  FMUL R18, R18, 0.79788458347320556641 ;  /* 0x3f4c422a12127820 */ /* 0x000fc60000400000 */
        /* <DEDUP_REMOVED lines=12> */
.L_x_19:
[----:B------:R-:W-:Y:S01]  /*0c80*/  MOV R0, 0x3c80f082 ;  /* 0x3c80f08200007802 */ /* 0x000fe20000000f00 */
[----:B------:R-:W-:-:S04]  /*0c90*/  FMUL R19, R17, R17 ;  /* 0x0000001111137220 */ /* 0x000fc80000400000 */
[----:B------:R-:W-:-:S04]  /*0ca0*/  FFMA.FTZ R0, R19, R0, -0.052303962409496307373 ;  /* 0xbd563cae13007423 */ /* 0x000fc80000010000 */
[----:B------:R-:W-:-:S04]  /*0cb0*/  FFMA.FTZ R0, R19, R0, 0.1331529766321182251 ;  /* 0x3e08594113007423 */ /* 0x000fc80000010000 */
[----:B------:R-:W-:-:S04]  /*0cc0*/  FFMA.FTZ R0, R19, R0, -0.33332768082618713379 ;  /* 0xbeaaa9ed13007423 */ /* 0x000fc80000010000 */
[----:B------:R-:W-:-:S04]  /*0cd0*/  FFMA.FTZ R0, R19, R0, RZ ;  /* 0x0000000013007223 */ /* 0x000fc800000100ff */
[----:B------:R-:W-:Y:S02]  /*0ce0*/  FFMA.FTZ R19, R17, R0, R17 ;  /* 0x0000000011137223 */ /* 0x000fe40000010011 */
.L_x_20:
[----:B------:R-:W-:Y:S05]  /*0cf0*/  BSYNC B0 ;  /* 0x0000000000007941 */ /* 0x000fea0003800000 */
.L_x_18:
[----:B------:R-:W-:Y:S01]  /*0d00*/  FADD.FTZ R22, |R18|, -RZ ;  /* 0x800000ff12167221 */ /* 0x000fe20000010200 */
[----:B------:R-:W-:Y:S01]  /*0d10*/  BSSY B0, `(.L_x_21) ;  /* 0x0000015000007945 */ /* 0x000fe20003800000 */
[----:B------:R-:W-:-:S03]  /*0d20*/  SHF.R.S32.HI R17, RZ, 0x1f, R2 ;  /* 0x0000001fff117819 */ /* 0x000fc60000011402 */
        /* <DEDUP_REMOVED lines=12> */
.L_x_22:
[----:B------:R-:W-:Y:S01]  /*0df0*/  MOV R0, 0x3c80f082 ;  /* 0x3c80f08200007802 */ /* 0x000fe20000000f00 */
[----:B------:R-:W-:-:S04]  /*0e00*/  FMUL R21, R18, R18 ;  /* 0x0000001212157220 */ /* 0x000fc80000400000 */
[----:B------:R-:W-:-:S04]  /*0e10*/  FFMA.FTZ R0, R21, R0, -0.052303962409496307373 ;  /* 0xbd563cae15007423 */ /* 0x000fc80000010000 */
[----:B------:R-:W-:-:S04]  /*0e20*/  FFMA.FTZ R0, R21, R0, 0.1331529766321182251 ;  /* 0x3e08594115007423 */ /* 0x000fc80000010000 */
[----:B------:R-:W-:-:S04]  /*0e30*/  FFMA.FTZ R0, R21, R0, -0.33332768082618713379 ;  /* 0xbeaaa9ed15007423 */ /* 0x000fc80000010000 */
[----:B------:R-:W-:-:S04]  /*0e40*/  FFMA.FTZ R21, R21, R0, RZ ;  /* 0x0000000015157223 */ /* 0x000fc800000100ff */
[----:B------:R-:W-:Y:S02]  /*0e50*/  FFMA.FTZ R18, R18, R21, R18 ;  /* 0x0000001512127223 */ /* 0x000fe40000010012 */
.L_x_23:
[----:B------:R-:W-:Y:S05]  /*0e60*/  BSYNC B0 ;  /* 0x0000000000007941 */ /* 0x000fea0003800000 */
.L_x_21:
[----:B------:R-:W-:Y:S01]  /*0e70*/  FMUL R0, R3, 0.5 ;  /* 0x3f00000003007820 */ /* 0x000fe20000400000 */
[----:B------:R-:W-:Y:S01]  /*0e80*/  FADD R11, R11, 1 ;  /* 0x3f8000000b0b7421 */ /* 0x000fe20000000000 */
[----:B------:R-:W-:Y:S01]  /*0e90*/  FADD R3, R12, 1 ;  /* 0x3f8000000c037421 */ /* 0x000fe20000000000 */
[----:B------:R-:W-:Y:S01]  /*0ea0*/  FMUL R8, R8, 0.5 ;  /* 0x3f00000008087820 */ /* 0x000fe20000400000 */
[----:B------:R-:W-:Y:S01]  /*0eb0*/  FMUL R5, R5, 0.5 ;  /* 0x3f00000005057820 */ /* 0x000fe20000400000 */
[----:B------:R-:W-:Y:S01]  /*0ec0*/  FMUL R0, R0, R11 ;  /* 0x0000000b00007220 */ /* 0x000fe20000400000 */
[----:B------:R-:W-:Y:S01]  /*0ed0*/  FADD R12, R13, 1 ;  /* 0x3f8000000d0c7421 */ /* 0x000fe20000000000 */
[----:B------:R-:W-:Y:S01]  /*0ee0*/  FADD R11, R14, 1 ;  /* 0x3f8000000e0b7421 */ /* 0x000fe20000000000 */
[----:B------:R-:W-:Y:S01]  /*0ef0*/  FMUL R6, R6, 0.5 ;  /* 0x3f00000006067820 */ /* 0x000fe20000400000 */
[----:B------:R-:W-:Y:S01]  /*0f00*/  FMUL R4, R4, 0.5 ;  /* 0x3f00000004047820 */ /* 0x000fe20000400000 */
[----:B------:R-:W-:Y:S01]  /*0f10*/  FADD R15, R15, 1 ;  /* 0x3f8000000f0f7421 */ /* 0x000fe20000000000 */
[----:B------:R-:W-:Y:S01]  /*0f20*/  FMUL R7, R7, 0.5 ;  /* 0x3f00000007077820 */ /* 0x000fe20000400000 */
[----:B------:R-:W-:Y:S01]  /*0f30*/  FMUL R10, R10, 0.5 ;  /* 0x3f0000000a0a7820 */ /* 0x000fe20000400000 */
[----:B------:R-:W-:Y:S01]  /*0f40*/  FMUL R9, R9, 0.5 ;  /* 0x3f00000009097820 */ /* 0x000fe20000400000 */
[----:B------:R-:W-:Y:S01]  /*0f50*/  FADD R16, R16, 1 ;  /* 0x3f80000010107421 */ /* 0x000fe20000000000 */
[----:B------:R-:W-:Y:S01]  /*0f60*/  FADD R19, R19, 1 ;  /* 0x3f80000013137421 */ /* 0x000fe20000000000 */
[----:B------:R-:W-:Y:S01]  /*0f70*/  FADD R18, R18, 1 ;  /* 0x3f80000012127421 */ /* 0x000fe20000000000 */
[----:B------:R-:W-:Y:S01]  /*0f80*/  FMUL R12, R5, R12 ;  /* 0x0000000c050c7220 */ /* 0x000fe20000400000 */
[----:B------:R-:W-:Y:S01]  /*0f90*/  FMUL R11, R8, R11 ;  /* 0x0000000b080b7220 */ /* 0x000fe20000400000 */
[----:B------:R-:W-:Y:S01]  /*0fa0*/  FMUL R3, R4, R3 ;  /* 0x0000000304037220 */ /* 0x000fe20000400000 */
[----:B------:R-:W-:Y:S01]  /*0fb0*/  FMUL R6, R6, R15 ;  /* 0x0000000f06067220 */ /* 0x000fe20000400000 */
[----:B------:R-:W-:Y:S01]  /*0fc0*/  FMUL R13, R9, R16 ;  /* 0x00000010090d7220 */ /* 0x000fe20000400000 */
[----:B------:R-:W-:Y:S01]  /*0fd0*/  FMUL R19, R10, R19 ;  /* 0x000000130a137220 */ /* 0x000fe20000400000 */
[----:B------:R-:W-:Y:S01]  /*0fe0*/  FMUL R18, R7, R18 ;  /* 0x0000001207127220 */ /* 0x000fe20000400000 */
[----:B------:R-:W-:-:S02]  /*0ff0*/  LEA R4, P0, R2, c[0x0][0x168], 0x1 ;  /* 0x00005a0002047a11 */ /* 0x000fc400078008ff */
[----:B------:R-:W-:Y:S02]  /*1000*/  F2FP.BF16.PACK_AB R9, R11, R12 ;  /* 0x0000000c0b09723e */ /* 0x000fe400000010ff */
[----:B------:R-:W-:Y:S02]  /*1010*/  LEA.HI.X R5, R2, c[0x0][0x16c], R17, 0x1, P0 ;  /* 0x00005b0002057a11 */ /* 0x000fe400000f0c11 */
[----:B------:R-:W-:Y:S02]  /*1020*/  F2FP.BF16.PACK_AB R8, R3, R0 ;  /* 0x000000000308723e */ /* 0x000fe400000010ff */
[----:B------:R-:W-:Y:S02]  /*1030*/  F2FP.BF16.PACK_AB R10, R13, R6 ;  /* 0x000000060d0a723e */ /* 0x000fe400000010ff */
[----:B------:R-:W-:-:S05]  /*1040*/  F2FP.BF16.PACK_AB R11, R18, R19 ;  /* 0x00000013120b723e */ /* 0x000fca00000010ff */
[----:B------:R-:W-:Y:S01]  /*1050*/  STG.E.128 [R4.64], R8 ;  /* 0x0000000804007986 */ /* 0x000fe2000c101d04 */
[----:B------:R-:W-:Y:S05]  /*1060*/  EXIT ;  /* 0x000000000000794d */ /* 0x000fea0003800000 */
.L_x_24:
[----:B------:R-:W-:-:S00]  /*1070*/  BRA `(.L_x_24) ;  /* 0xfffffff000007947 */ /* 0x000fc0000383ffff */
[----:B------:R-:W-:-:S00]  /*1080*/  NOP ;  /* 0x0000000000007918 */ /* 0x000fc00000000000 */
[----:B------:R-:W-:-:S00]  /*1090*/  NOP ;  /* 0x0000000000007918 */ /* 0x000fc00000000000 */
[----:B------:R-:W-:-:S00]  /*10a0*/  NOP ;  /* 0x0000000000007918 */ /* 0x000fc00000000000 */
[----:B------:R-:W-:-:S00]  /*10b0*/  NOP ;  /* 0x0000000000007918 */ /* 0x000fc00000000000 */
[----:B------:R-:W-:-:S00]  /*10c0*/  NOP ;  /* 0x0000000000007918 */ /* 0x000fc00000000000 */
[----:B------:R-:W-:-:S00]  /*10d0*/  NOP ;  /* 0x0000000000007918 */ /* 0x000fc00000000000 */
[----:B------:R-:W-:-:S00]  /*10e0*/  NOP ;  /* 0x0000000000007918 */ /* 0x000fc00000000000 */
[----:B------:R-:W-:-:S00]  /*10f0*/  NOP ;  /* 0x0000000000007918 */ /* 0x000fc00000000000 */
.L_x_25:


//--------------------- .nv.global.init           --------------------------
	.section	.nv.global.init,"aw",@progbits
.nv.global.init:
	.type		_$_str,@object
	.size		_$_str,(.L_0 - _$_str)
_$_str:
        /*0000*/ 	.byte	0x5f, 0x5f, 0x43, 0x55, 0x44, 0x41, 0x5f, 0x46, 0x54, 0x5a, 0x00
.L_0:
